//
// Generated by NVIDIA NVVM Compiler
//
// Compiler Build ID: CL-36424714
// Cuda compilation tools, release 13.0, V13.0.88
// Based on NVVM 20.0.0
//

.version 9.0
.target sm_100
.address_size 64

	// .globl	_Z17selectionSortRowsPiii

.visible .entry _Z17selectionSortRowsPiii(
	.param .u64 .ptr .align 1 _Z17selectionSortRowsPiii_param_0,
	.param .u32 _Z17selectionSortRowsPiii_param_1,
	.param .u32 _Z17selectionSortRowsPiii_param_2
)
{
	.reg .pred 	%p<45>;
	.reg .b16 	%rs<15>;
	.reg .b32 	%r<180>;
	.reg .b64 	%rd<79>;

	ld.param.u64 	%rd3, [_Z17selectionSortRowsPiii_param_0];
	ld.param.u32 	%r35, [_Z17selectionSortRowsPiii_param_1];
	ld.param.u32 	%r34, [_Z17selectionSortRowsPiii_param_2];
	mov.u32 	%r1, %ctaid.x;
	setp.ge.s32 	%p1, %r1, %r35;
	@%p1 bra 	$L__BB0_20;
	cvta.to.global.u64 	%rd4, %rd3;
	mul.lo.s32 	%r36, %r34, %r1;
	mul.wide.s32 	%rd5, %r36, 4;
	add.s64 	%rd1, %rd4, %rd5;
	add.s32 	%r2, %r34, -1;
	setp.lt.s32 	%p2, %r34, 2;
	@%p2 bra 	$L__BB0_20;
	add.s32 	%r3, %r34, -2;
	cvt.u16.u32 	%rs1, %r34;
	mov.b32 	%r166, 0;
	mov.b16 	%rs13, 0;
	mov.u16 	%rs14, %rs13;
$L__BB0_3:
	sub.s32 	%r5, %r2, %r166;
	sub.s32 	%r39, %r3, %r166;
	add.s32 	%r6, %r166, 1;
	setp.lt.u32 	%p3, %r39, 15;
	mov.u32 	%r174, %r6;
	mov.u32 	%r179, %r166;
	@%p3 bra 	$L__BB0_7;
	and.b32  	%r40, %r5, -16;
	neg.s32 	%r167, %r40;
	mov.u32 	%r168, %r166;
	mov.u32 	%r179, %r166;
$L__BB0_5:
	.pragma "nounroll";
	add.s32 	%r41, %r168, 1;
	mul.wide.u32 	%rd6, %r41, 4;
	add.s64 	%rd7, %rd1, %rd6;
	ld.global.u32 	%r42, [%rd7];
	mul.wide.s32 	%rd8, %r179, 4;
	add.s64 	%rd9, %rd1, %rd8;
	ld.global.u32 	%r43, [%rd9];
	setp.lt.s32 	%p4, %r42, %r43;
	selp.b32 	%r44, %r41, %r179, %p4;
	ld.global.u32 	%r45, [%rd7+4];
	mul.wide.s32 	%rd10, %r44, 4;
	add.s64 	%rd11, %rd1, %rd10;
	ld.global.u32 	%r46, [%rd11];
	setp.lt.s32 	%p5, %r45, %r46;
	add.s32 	%r47, %r168, 2;
	selp.b32 	%r48, %r47, %r44, %p5;
	ld.global.u32 	%r49, [%rd7+8];
	mul.wide.s32 	%rd12, %r48, 4;
	add.s64 	%rd13, %rd1, %rd12;
	ld.global.u32 	%r50, [%rd13];
	setp.lt.s32 	%p6, %r49, %r50;
	add.s32 	%r51, %r168, 3;
	selp.b32 	%r52, %r51, %r48, %p6;
	ld.global.u32 	%r53, [%rd7+12];
	mul.wide.s32 	%rd14, %r52, 4;
	add.s64 	%rd15, %rd1, %rd14;
	ld.global.u32 	%r54, [%rd15];
	setp.lt.s32 	%p7, %r53, %r54;
	add.s32 	%r55, %r168, 4;
	selp.b32 	%r56, %r55, %r52, %p7;
	ld.global.u32 	%r57, [%rd7+16];
	mul.wide.s32 	%rd16, %r56, 4;
	add.s64 	%rd17, %rd1, %rd16;
	ld.global.u32 	%r58, [%rd17];
	setp.lt.s32 	%p8, %r57, %r58;
	add.s32 	%r59, %r168, 5;
	selp.b32 	%r60, %r59, %r56, %p8;
	ld.global.u32 	%r61, [%rd7+20];
	mul.wide.s32 	%rd18, %r60, 4;
	add.s64 	%rd19, %rd1, %rd18;
	ld.global.u32 	%r62, [%rd19];
	setp.lt.s32 	%p9, %r61, %r62;
	add.s32 	%r63, %r168, 6;
	selp.b32 	%r64, %r63, %r60, %p9;
	ld.global.u32 	%r65, [%rd7+24];
	mul.wide.s32 	%rd20, %r64, 4;
	add.s64 	%rd21, %rd1, %rd20;
	ld.global.u32 	%r66, [%rd21];
	setp.lt.s32 	%p10, %r65, %r66;
	add.s32 	%r67, %r168, 7;
	selp.b32 	%r68, %r67, %r64, %p10;
	ld.global.u32 	%r69, [%rd7+28];
	mul.wide.s32 	%rd22, %r68, 4;
	add.s64 	%rd23, %rd1, %rd22;
	ld.global.u32 	%r70, [%rd23];
	setp.lt.s32 	%p11, %r69, %r70;
	add.s32 	%r71, %r168, 8;
	selp.b32 	%r72, %r71, %r68, %p11;
	ld.global.u32 	%r73, [%rd7+32];
	mul.wide.s32 	%rd24, %r72, 4;
	add.s64 	%rd25, %rd1, %rd24;
	ld.global.u32 	%r74, [%rd25];
	setp.lt.s32 	%p12, %r73, %r74;
	add.s32 	%r75, %r168, 9;
	selp.b32 	%r76, %r75, %r72, %p12;
	ld.global.u32 	%r77, [%rd7+36];
	mul.wide.s32 	%rd26, %r76, 4;
	add.s64 	%rd27, %rd1, %rd26;
	ld.global.u32 	%r78, [%rd27];
	setp.lt.s32 	%p13, %r77, %r78;
	add.s32 	%r79, %r168, 10;
	selp.b32 	%r80, %r79, %r76, %p13;
	ld.global.u32 	%r81, [%rd7+40];
	mul.wide.s32 	%rd28, %r80, 4;
	add.s64 	%rd29, %rd1, %rd28;
	ld.global.u32 	%r82, [%rd29];
	setp.lt.s32 	%p14, %r81, %r82;
	add.s32 	%r83, %r168, 11;
	selp.b32 	%r84, %r83, %r80, %p14;
	ld.global.u32 	%r85, [%rd7+44];
	mul.wide.s32 	%rd30, %r84, 4;
	add.s64 	%rd31, %rd1, %rd30;
	ld.global.u32 	%r86, [%rd31];
	setp.lt.s32 	%p15, %r85, %r86;
	add.s32 	%r87, %r168, 12;
	selp.b32 	%r88, %r87, %r84, %p15;
	ld.global.u32 	%r89, [%rd7+48];
	mul.wide.s32 	%rd32, %r88, 4;
	add.s64 	%rd33, %rd1, %rd32;
	ld.global.u32 	%r90, [%rd33];
	setp.lt.s32 	%p16, %r89, %r90;
	add.s32 	%r91, %r168, 13;
	selp.b32 	%r92, %r91, %r88, %p16;
	ld.global.u32 	%r93, [%rd7+52];
	mul.wide.s32 	%rd34, %r92, 4;
	add.s64 	%rd35, %rd1, %rd34;
	ld.global.u32 	%r94, [%rd35];
	setp.lt.s32 	%p17, %r93, %r94;
	add.s32 	%r95, %r168, 14;
	selp.b32 	%r96, %r95, %r92, %p17;
	ld.global.u32 	%r97, [%rd7+56];
	mul.wide.s32 	%rd36, %r96, 4;
	add.s64 	%rd37, %rd1, %rd36;
	ld.global.u32 	%r98, [%rd37];
	setp.lt.s32 	%p18, %r97, %r98;
	add.s32 	%r99, %r168, 15;
	selp.b32 	%r100, %r99, %r96, %p18;
	ld.global.u32 	%r101, [%rd7+60];
	mul.wide.s32 	%rd38, %r100, 4;
	add.s64 	%rd39, %rd1, %rd38;
	ld.global.u32 	%r102, [%rd39];
	setp.lt.s32 	%p19, %r101, %r102;
	add.s32 	%r168, %r168, 16;
	selp.b32 	%r179, %r168, %r100, %p19;
	add.s32 	%r167, %r167, 16;
	setp.ne.s32 	%p20, %r167, 0;
	@%p20 bra 	$L__BB0_5;
	add.s32 	%r174, %r168, 1;
$L__BB0_7:
	and.b32  	%r103, %r5, 15;
	setp.eq.s32 	%p21, %r103, 0;
	@%p21 bra 	$L__BB0_17;
	not.b16 	%rs9, %rs14;
	add.s16 	%rs10, %rs9, %rs1;
	cvt.u32.u16 	%r105, %rs10;
	and.b32  	%r18, %r105, 15;
	add.s32 	%r106, %r18, -1;
	setp.lt.u32 	%p22, %r106, 7;
	@%p22 bra 	$L__BB0_10;
	mul.wide.u32 	%rd40, %r174, 4;
	add.s64 	%rd41, %rd1, %rd40;
	ld.global.u32 	%r107, [%rd41];
	mul.wide.s32 	%rd42, %r179, 4;
	add.s64 	%rd43, %rd1, %rd42;
	ld.global.u32 	%r108, [%rd43];
	setp.lt.s32 	%p23, %r107, %r108;
	selp.b32 	%r109, %r174, %r179, %p23;
	add.s32 	%r110, %r174, 1;
	ld.global.u32 	%r111, [%rd41+4];
	mul.wide.s32 	%rd44, %r109, 4;
	add.s64 	%rd45, %rd1, %rd44;
	ld.global.u32 	%r112, [%rd45];
	setp.lt.s32 	%p24, %r111, %r112;
	selp.b32 	%r113, %r110, %r109, %p24;
	add.s32 	%r114, %r174, 2;
	ld.global.u32 	%r115, [%rd41+8];
	mul.wide.s32 	%rd46, %r113, 4;
	add.s64 	%rd47, %rd1, %rd46;
	ld.global.u32 	%r116, [%rd47];
	setp.lt.s32 	%p25, %r115, %r116;
	selp.b32 	%r117, %r114, %r113, %p25;
	add.s32 	%r118, %r174, 3;
	ld.global.u32 	%r119, [%rd41+12];
	mul.wide.s32 	%rd48, %r117, 4;
	add.s64 	%rd49, %rd1, %rd48;
	ld.global.u32 	%r120, [%rd49];
	setp.lt.s32 	%p26, %r119, %r120;
	selp.b32 	%r121, %r118, %r117, %p26;
	add.s32 	%r122, %r174, 4;
	ld.global.u32 	%r123, [%rd41+16];
	mul.wide.s32 	%rd50, %r121, 4;
	add.s64 	%rd51, %rd1, %rd50;
	ld.global.u32 	%r124, [%rd51];
	setp.lt.s32 	%p27, %r123, %r124;
	selp.b32 	%r125, %r122, %r121, %p27;
	add.s32 	%r126, %r174, 5;
	ld.global.u32 	%r127, [%rd41+20];
	mul.wide.s32 	%rd52, %r125, 4;
	add.s64 	%rd53, %rd1, %rd52;
	ld.global.u32 	%r128, [%rd53];
	setp.lt.s32 	%p28, %r127, %r128;
	selp.b32 	%r129, %r126, %r125, %p28;
	add.s32 	%r130, %r174, 6;
	ld.global.u32 	%r131, [%rd41+24];
	mul.wide.s32 	%rd54, %r129, 4;
	add.s64 	%rd55, %rd1, %rd54;
	ld.global.u32 	%r132, [%rd55];
	setp.lt.s32 	%p29, %r131, %r132;
	selp.b32 	%r133, %r130, %r129, %p29;
	add.s32 	%r134, %r174, 7;
	ld.global.u32 	%r135, [%rd41+28];
	mul.wide.s32 	%rd56, %r133, 4;
	add.s64 	%rd57, %rd1, %rd56;
	ld.global.u32 	%r136, [%rd57];
	setp.lt.s32 	%p30, %r135, %r136;
	selp.b32 	%r179, %r134, %r133, %p30;
	add.s32 	%r174, %r174, 8;
$L__BB0_10:
	and.b32  	%r137, %r18, 7;
	setp.eq.s32 	%p31, %r137, 0;
	@%p31 bra 	$L__BB0_17;
	not.b16 	%rs11, %rs13;
	add.s16 	%rs12, %rs11, %rs1;
	cvt.u32.u16 	%r139, %rs12;
	and.b32  	%r140, %r139, 7;
	and.b32  	%r24, %r139, 3;
	add.s32 	%r141, %r140, -1;
	setp.lt.u32 	%p32, %r141, 3;
	@%p32 bra 	$L__BB0_13;
	mul.wide.u32 	%rd58, %r174, 4;
	add.s64 	%rd59, %rd1, %rd58;
	ld.global.u32 	%r142, [%rd59];
	mul.wide.s32 	%rd60, %r179, 4;
	add.s64 	%rd61, %rd1, %rd60;
	ld.global.u32 	%r143, [%rd61];
	setp.lt.s32 	%p33, %r142, %r143;
	selp.b32 	%r144, %r174, %r179, %p33;
	add.s32 	%r145, %r174, 1;
	ld.global.u32 	%r146, [%rd59+4];
	mul.wide.s32 	%rd62, %r144, 4;
	add.s64 	%rd63, %rd1, %rd62;
	ld.global.u32 	%r147, [%rd63];
	setp.lt.s32 	%p34, %r146, %r147;
	selp.b32 	%r148, %r145, %r144, %p34;
	add.s32 	%r149, %r174, 2;
	ld.global.u32 	%r150, [%rd59+8];
	mul.wide.s32 	%rd64, %r148, 4;
	add.s64 	%rd65, %rd1, %rd64;
	ld.global.u32 	%r151, [%rd65];
	setp.lt.s32 	%p35, %r150, %r151;
	selp.b32 	%r152, %r149, %r148, %p35;
	add.s32 	%r153, %r174, 3;
	ld.global.u32 	%r154, [%rd59+12];
	mul.wide.s32 	%rd66, %r152, 4;
	add.s64 	%rd67, %rd1, %rd66;
	ld.global.u32 	%r155, [%rd67];
	setp.lt.s32 	%p36, %r154, %r155;
	selp.b32 	%r179, %r153, %r152, %p36;
	add.s32 	%r174, %r174, 4;
$L__BB0_13:
	setp.eq.s32 	%p37, %r24, 0;
	@%p37 bra 	$L__BB0_17;
	mul.wide.u32 	%rd68, %r174, 4;
	add.s64 	%rd2, %rd1, %rd68;
	ld.global.u32 	%r156, [%rd2];
	mul.wide.s32 	%rd69, %r179, 4;
	add.s64 	%rd70, %rd1, %rd69;
	ld.global.u32 	%r157, [%rd70];
	setp.lt.s32 	%p38, %r156, %r157;
	selp.b32 	%r179, %r174, %r179, %p38;
	setp.eq.s32 	%p39, %r24, 1;
	@%p39 bra 	$L__BB0_17;
	add.s32 	%r158, %r174, 1;
	ld.global.u32 	%r159, [%rd2+4];
	mul.wide.s32 	%rd71, %r179, 4;
	add.s64 	%rd72, %rd1, %rd71;
	ld.global.u32 	%r160, [%rd72];
	setp.lt.s32 	%p40, %r159, %r160;
	selp.b32 	%r179, %r158, %r179, %p40;
	setp.eq.s32 	%p41, %r24, 2;
	@%p41 bra 	$L__BB0_17;
	add.s32 	%r161, %r174, 2;
	ld.global.u32 	%r162, [%rd2+8];
	mul.wide.s32 	%rd73, %r179, 4;
	add.s64 	%rd74, %rd1, %rd73;
	ld.global.u32 	%r163, [%rd74];
	setp.lt.s32 	%p42, %r162, %r163;
	selp.b32 	%r179, %r161, %r179, %p42;
$L__BB0_17:
	setp.eq.s32 	%p43, %r179, %r166;
	@%p43 bra 	$L__BB0_19;
	mul.wide.u32 	%rd75, %r166, 4;
	add.s64 	%rd76, %rd1, %rd75;
	ld.global.u32 	%r164, [%rd76];
	mul.wide.s32 	%rd77, %r179, 4;
	add.s64 	%rd78, %rd1, %rd77;
	ld.global.u32 	%r165, [%rd78];
	st.global.u32 	[%rd76], %r165;
	st.global.u32 	[%rd78], %r164;
$L__BB0_19:
	setp.ne.s32 	%p44, %r6, %r2;
	add.s16 	%rs14, %rs14, 1;
	add.s16 	%rs13, %rs13, 1;
	mov.u32 	%r166, %r6;
	@%p44 bra 	$L__BB0_3;
$L__BB0_20:
	ret;

}


// ===== COMPILED SASS (sm_100) =====

	.target	sm_100

	.elftype	@"ET_EXEC"


//--------------------- .note.nv.tkinfo           --------------------------
	.section	.note.nv.tkinfo,"",@"SHT_NOTE"
	.sectionflags	@"SHF_NOTE_NV_TKINFO"
	.tkinfo
        /*0018*/ 	.word	0x00000002
        /*0030*/ 	.string	""
        /*0030*/ 	.string	"ptxas"
        /*0030*/ 	.string	"Cuda compilation tools, release 13.0, V13.0.88"
        /*0030*/ 	.string	"Build cuda_13.0.r13.0/compiler.36424714_0"
        /*0030*/ 	.string	"-arch sm_100 -m 64 "



//--------------------- .note.nv.cuinfo           --------------------------
	.section	.note.nv.cuinfo,"",@"SHT_NOTE"
	.sectionflags	@"SHF_NOTE_NV_CUINFO"
        /*0018*/ 	.short	0x0002
        /*001a*/ 	.short	0x0064
        /*001c*/ 	.short	0x0082
	.zero		2


//--------------------- .nv.info                  --------------------------
	.section	.nv.info,"",@"SHT_CUDA_INFO"
	.align	4


	//----- nvinfo : EIATTR_REGCOUNT
	.align		4
        /*0000*/ 	.byte	0x04, 0x2f
        /*0002*/ 	.short	(.L_1 - .L_0)
	.align		4
.L_0:
        /*0004*/ 	.word	index@(_Z17selectionSortRowsPiii)
        /*0008*/ 	.word	0x00000018


	//----- nvinfo : EIATTR_FRAME_SIZE
	.align		4
.L_1:
        /*000c*/ 	.byte	0x04, 0x11
        /*000e*/ 	.short	(.L_3 - .L_2)
	.align		4
.L_2:
        /*0010*/ 	.word	index@(_Z17selectionSortRowsPiii)
        /*0014*/ 	.word	0x00000000


	//----- nvinfo : EIATTR_MIN_STACK_SIZE
	.align		4
.L_3:
        /*0018*/ 	.byte	0x04, 0x12
        /*001a*/ 	.short	(.L_5 - .L_4)
	.align		4
.L_4:
        /*001c*/ 	.word	index@(_Z17selectionSortRowsPiii)
        /*0020*/ 	.word	0x00000000
.L_5:


//--------------------- .nv.compat                --------------------------
	.section	.nv.compat,"",@"SHT_CUDA_COMPAT_INFO"
	.align	4
        /*0000*/ 	.byte	0x02, 0x09, 0x00, 0x00, 0x02, 0x02, 0x01, 0x00, 0x02, 0x05, 0x05, 0x00, 0x03, 0x07, 0x01, 0x01
        /*0010*/ 	.byte	0x02, 0x03, 0x00, 0x00, 0x02, 0x06, 0x01, 0x00, 0x04, 0x0b, 0x08, 0x00, 0x09, 0x00, 0x00, 0x00
        /*0020*/ 	.byte	0x00, 0x00, 0x00, 0x00


//--------------------- .nv.info._Z17selectionSortRowsPiii --------------------------
	.section	.nv.info._Z17selectionSortRowsPiii,"",@"SHT_CUDA_INFO"
	.sectionflags	@""
	.align	4


	//----- nvinfo : EIATTR_CUDA_API_VERSION
	.align		4
        /*0000*/ 	.byte	0x04, 0x37
        /*0002*/ 	.short	(.L_7 - .L_6)
.L_6:
        /*0004*/ 	.word	0x00000082


	//----- nvinfo : EIATTR_KPARAM_INFO
	.align		4
.L_7:
        /*0008*/ 	.byte	0x04, 0x17
        /*000a*/ 	.short	(.L_9 - .L_8)
.L_8:
        /*000c*/ 	.word	0x00000000
        /*0010*/ 	.short	0x0002
        /*0012*/ 	.short	0x000c
        /*0014*/ 	.byte	0x00, 0xf0, 0x11, 0x00


	//----- nvinfo : EIATTR_KPARAM_INFO
	.align		4
.L_9:
        /*0018*/ 	.byte	0x04, 0x17
        /*001a*/ 	.short	(.L_11 - .L_10)
.L_10:
        /*001c*/ 	.word	0x00000000
        /*0020*/ 	.short	0x0001
        /*0022*/ 	.short	0x0008
        /*0024*/ 	.byte	0x00, 0xf0, 0x11, 0x00


	//----- nvinfo : EIATTR_KPARAM_INFO
	.align		4
.L_11:
        /*0028*/ 	.byte	0x04, 0x17
        /*002a*/ 	.short	(.L_13 - .L_12)
.L_12:
        /*002c*/ 	.word	0x00000000
        /*0030*/ 	.short	0x0000
        /*0032*/ 	.short	0x0000
        /*0034*/ 	.byte	0x00, 0xf5, 0x21, 0x00


	//----- nvinfo : EIATTR_SPARSE_MMA_MASK
	.align		4
.L_13:
        /*0038*/ 	.byte	0x03, 0x50
        /*003a*/ 	.short	0x0000


	//----- nvinfo : EIATTR_MAXREG_COUNT
	.align		4
        /*003c*/ 	.byte	0x03, 0x1b
        /*003e*/ 	.short	0x00ff


	//----- nvinfo : EIATTR_MERCURY_ISA_VERSION
	.align		4
        /*0040*/ 	.byte	0x03, 0x5f
        /*0042*/ 	.short	0x0101


	//----- nvinfo : EIATTR_VRC_CTA_INIT_COUNT
	.align		4
        /*0044*/ 	.byte	0x02, 0x4a
	.zero		1
	.zero		1


	//----- nvinfo : EIATTR_EXIT_INSTR_OFFSETS
	.align		4
        /*0048*/ 	.byte	0x04, 0x1c
        /*004a*/ 	.short	(.L_15 - .L_14)


	//   ....[0]....
.L_14:
        /*004c*/ 	.word	0x00000040


	//   ....[1]....
        /*0050*/ 	.word	0x00000080


	//   ....[2]....
        /*0054*/ 	.word	0x00000e80


	//----- nvinfo : EIATTR_CBANK_PARAM_SIZE
	.align		4
.L_15:
        /*0058*/ 	.byte	0x03, 0x19
        /*005a*/ 	.short	0x0010


	//----- nvinfo : EIATTR_PARAM_CBANK
	.align		4
        /*005c*/ 	.byte	0x04, 0x0a
        /*005e*/ 	.short	(.L_17 - .L_16)
	.align		4
.L_16:
        /*0060*/ 	.word	index@(.nv.constant0._Z17selectionSortRowsPiii)
        /*0064*/ 	.short	0x0380
        /*0066*/ 	.short	0x0010


	//----- nvinfo : EIATTR_SW_WAR
	.align		4
.L_17:
        /*0068*/ 	.byte	0x04, 0x36
        /*006a*/ 	.short	(.L_19 - .L_18)
.L_18:
        /*006c*/ 	.word	0x00000008
.L_19:


//--------------------- .nv.callgraph             --------------------------
	.section	.nv.callgraph,"",@"SHT_CUDA_CALLGRAPH"
	.align	4
	.sectionentsize	8
	.align		4
        /*0000*/ 	.word	0x00000000
	.align		4
        /*0004*/ 	.word	0xffffffff
	.align		4
        /*0008*/ 	.word	0x00000000
	.align		4
        /*000c*/ 	.word	0xfffffffe
	.align		4
        /*0010*/ 	.word	0x00000000
	.align		4
        /*0014*/ 	.word	0xfffffffd
	.align		4
        /*0018*/ 	.word	0x00000000
	.align		4
        /*001c*/ 	.word	0xfffffffc


//--------------------- .text._Z17selectionSortRowsPiii --------------------------
	.section	.text._Z17selectionSortRowsPiii,"ax",@progbits
	.align	128
        .global         _Z17selectionSortRowsPiii
        .type           _Z17selectionSortRowsPiii,@function
        .size           _Z17selectionSortRowsPiii,(.L_x_7 - _Z17selectionSortRowsPiii)
        .other          _Z17selectionSortRowsPiii,@"STO_CUDA_ENTRY STV_DEFAULT"
_Z17selectionSortRowsPiii:
.text._Z17selectionSortRowsPiii:
[----:B------:R-:W-:Y:S08]  /*0000*/  LDC R1, c[0x0][0x37c] ;  /* 0x0000df00ff017b82 */ /* 0x000ff00000000800 */
[----:B------:R-:W0:Y:S08]  /*0010*/  S2UR UR4, SR_CTAID.X ;  /* 0x00000000000479c3 */ /* 0x000e300000002500 */
[----:B------:R-:W0:Y:S02]  /*0020*/  LDC R0, c[0x0][0x388] ;  /* 0x0000e200ff007b82 */ /* 0x000e240000000800 */
[----:B0-----:R-:W-:-:S13]  /*0030*/  ISETP.LE.AND P0, PT, R0, UR4, PT ;  /* 0x0000000400007c0c */ /* 0x001fda000bf03270 */
[----:B------:R-:W-:Y:S05]  /*0040*/  @P0 EXIT ;  /* 0x000000000000094d */ /* 0x000fea0003800000 */
[----:B------:R-:W0:Y:S08]  /*0050*/  LDC R6, c[0x0][0x38c] ;  /* 0x0000e300ff067b82 */ /* 0x000e300000000800 */
[----:B------:R-:W1:Y:S01]  /*0060*/  LDC.64 R2, c[0x0][0x380] ;  /* 0x0000e000ff027b82 */ /* 0x000e620000000a00 */
[----:B0-----:R-:W-:-:S13]  /*0070*/  ISETP.GE.AND P0, PT, R6, 0x2, PT ;  /* 0x000000020600780c */ /* 0x001fda0003f06270 */
[----:B-1----:R-:W-:Y:S05]  /*0080*/  @!P0 EXIT ;  /* 0x000000000000894d */ /* 0x002fea0003800000 */
[----:B------:R-:W0:Y:S01]  /*0090*/  LDC.U16 R0, c[0x0][0x38c] ;  /* 0x0000e300ff007b82 */ /* 0x000e220000000400 */
[C---:B------:R-:W-:Y:S01]  /*00a0*/  IMAD R5, R6.reuse, UR4, RZ ;  /* 0x0000000406057c24 */ /* 0x040fe2000f8e02ff */
[----:B------:R-:W-:Y:S01]  /*00b0*/  PRMT R8, RZ, 0x7610, R8 ;  /* 0x00007610ff087816 */ /* 0x000fe20000000008 */
[----:B------:R-:W-:Y:S01]  /*00c0*/  VIADD R6, R6, 0xffffffff ;  /* 0xffffffff06067836 */ /* 0x000fe20000000000 */
[----:B------:R-:W-:Y:S01]  /*00d0*/  PRMT R9, RZ, 0x7610, R9 ;  /* 0x00007610ff097816 */ /* 0x000fe20000000009 */
[----:B------:R-:W-:Y:S01]  /*00e0*/  IMAD.WIDE R2, R5, 0x4, R2 ;  /* 0x0000000405027825 */ /* 0x000fe200078e0202 */
[----:B------:R-:W1:Y:S03]  /*00f0*/  LDCU.64 UR6, c[0x0][0x358] ;  /* 0x00006b00ff0677ac */ /* 0x000e660008000a00 */
[----:B------:R-:W-:-:S07]  /*0100*/  IMAD.MOV.U32 R7, RZ, RZ, RZ ;  /* 0x000000ffff077224 */ /* 0x000fce00078e00ff */
.L_x_5:
[----:B------:R-:W2:Y:S01]  /*0110*/  LDC R4, c[0x0][0x38c] ;  /* 0x0000e300ff047b82 */ /* 0x000ea20000000800 */
[C---:B------:R-:W-:Y:S01]  /*0120*/  VIADD R11, R7.reuse, 0x1 ;  /* 0x00000001070b7836 */ /* 0x040fe20000000000 */
[C---:B------:R-:W-:Y:S01]  /*0130*/  IADD3 R20, PT, PT, -R7.reuse, R6, RZ ;  /* 0x0000000607147210 */ /* 0x040fe20007ffe1ff */
[----:B------:R-:W-:Y:S02]  /*0140*/  IMAD.MOV.U32 R15, RZ, RZ, R7 ;  /* 0x000000ffff0f7224 */ /* 0x000fe400078e0007 */
[----:B------:R-:W-:Y:S01]  /*0150*/  IMAD.MOV.U32 R13, RZ, RZ, R11 ;  /* 0x000000ffff0d7224 */ /* 0x000fe200078e000b */
[----:B--2---:R-:W-:-:S04]  /*0160*/  IADD3 R4, PT, PT, -R7, -0x2, R4 ;  /* 0xfffffffe07047810 */ /* 0x004fc80007ffe104 */
[----:B------:R-:W-:-:S13]  /*0170*/  ISETP.GE.U32.AND P0, PT, R4, 0xf, PT ;  /* 0x0000000f0400780c */ /* 0x000fda0003f06070 */
[----:B------:R-:W-:Y:S05]  /*0180*/  @!P0 BRA `(.L_x_0) ;  /* 0x00000004006c8947 */ /* 0x000fea0003800000 */
[----:B------:R-:W-:Y:S01]  /*0190*/  LOP3.LUT R10, R20, 0xfffffff0, RZ, 0xc0, !PT ;  /* 0xfffffff0140a7812 */ /* 0x000fe200078ec0ff */
[----:B------:R-:W-:Y:S01]  /*01a0*/  IMAD.MOV.U32 R15, RZ, RZ, R7 ;  /* 0x000000ffff0f7224 */ /* 0x000fe200078e0007 */
[----:B------:R-:W-:-:S03]  /*01b0*/  MOV R12, R7 ;  /* 0x00000007000c7202 */ /* 0x000fc60000000f00 */
[----:B------:R-:W-:-:S07]  /*01c0*/  IMAD.MOV R10, RZ, RZ, -R10 ;  /* 0x000000ffff0a7224 */ /* 0x000fce00078e0a0a */
.L_x_1:
[----:B------:R-:W-:Y:S01]  /*01d0*/  IADD3 R13, PT, PT, R12, 0x1, RZ ;  /* 0x000000010c0d7810 */ /* 0x000fe20007ffe0ff */
[----:B------:R-:W-:-:S04]  /*01e0*/  IMAD.WIDE R16, R15, 0x4, R2 ;  /* 0x000000040f107825 */ /* 0x000fc800078e0202 */
[----:B------:R-:W-:Y:S02]  /*01f0*/  IMAD.WIDE.U32 R4, R13, 0x4, R2 ;  /* 0x000000040d047825 */ /* 0x000fe400078e0002 */
[----:B-1----:R-:W2:Y:S04]  /*0200*/  LDG.E R17, desc[UR6][R16.64] ;  /* 0x0000000610117981 */ /* 0x002ea8000c1e1900 */
[----:B------:R-:W2:Y:S04]  /*0210*/  LDG.E R14, desc[UR6][R4.64] ;  /* 0x00000006040e7981 */ /* 0x000ea8000c1e1900 */
[----:B------:R-:W3:Y:S04]  /*0220*/  LDG.E R18, desc[UR6][R4.64+0x4] ;  /* 0x0000040604127981 */ /* 0x000ee8000c1e1900 */
[----:B------:R-:W4:Y:S01]  /*0230*/  LDG.E R21, desc[UR6][R4.64+0x8] ;  /* 0x0000080604157981 */ /* 0x000f22000c1e1900 */
[----:B--2---:R-:W-:-:S04]  /*0240*/  ISETP.GE.AND P0, PT, R14, R17, PT ;  /* 0x000000110e00720c */ /* 0x004fc80003f06270 */
[----:B------:R-:W-:-:S05]  /*0250*/  SEL R13, R13, R15, !P0 ;  /* 0x0000000f0d0d7207 */ /* 0x000fca0004000000 */
[----:B------:R-:W-:-:S06]  /*0260*/  IMAD.WIDE R14, R13, 0x4, R2 ;  /* 0x000000040d0e7825 */ /* 0x000fcc00078e0202 */
[----:B------:R-:W3:Y:S02]  /*0270*/  LDG.E R15, desc[UR6][R14.64] ;  /* 0x000000060e0f7981 */ /* 0x000ee4000c1e1900 */
[----:B---3--:R-:W-:-:S13]  /*0280*/  ISETP.GE.AND P0, PT, R18, R15, PT ;  /* 0x0000000f1200720c */ /* 0x008fda0003f06270 */
[----:B------:R-:W-:-:S04]  /*0290*/  @!P0 VIADD R13, R12, 0x2 ;  /* 0x000000020c0d8836 */ /* 0x000fc80000000000 */
[----:B------:R-:W-:-:S06]  /*02a0*/  IMAD.WIDE R18, R13, 0x4, R2 ;  /* 0x000000040d127825 */ /* 0x000fcc00078e0202 */
[----:B------:R-:W4:Y:S02]  /*02b0*/  LDG.E R18, desc[UR6][R18.64] ;  /* 0x0000000612127981 */ /* 0x000f24000c1e1900 */
[----:B----4-:R-:W-:Y:S02]  /*02c0*/  ISETP.GE.AND P0, PT, R21, R18, PT ;  /* 0x000000121500720c */ /* 0x010fe40003f06270 */
[----:B------:R-:W2:Y:S11]  /*02d0*/  LDG.E R21, desc[UR6][R4.64+0xc] ;  /* 0x00000c0604157981 */ /* 0x000eb6000c1e1900 */
[----:B------:R-:W-:-:S04]  /*02e0*/  @!P0 VIADD R13, R12, 0x3 ;  /* 0x000000030c0d8836 */ /* 0x000fc80000000000 */
[----:B------:R-:W-:-:S06]  /*02f0*/  IMAD.WIDE R16, R13, 0x4, R2 ;  /* 0x000000040d107825 */ /* 0x000fcc00078e0202 */
[----:B------:R-:W2:Y:S02]  /*0300*/  LDG.E R16, desc[UR6][R16.64] ;  /* 0x0000000610107981 */ /* 0x000ea4000c1e1900 */
[----:B--2---:R-:W-:Y:S02]  /*0310*/  ISETP.GE.AND P0, PT, R21, R16, PT ;  /* 0x000000101500720c */ /* 0x004fe40003f06270 */
[----:B------:R-:W2:Y:S11]  /*0320*/  LDG.E R21, desc[UR6][R4.64+0x10] ;  /* 0x0000100604157981 */ /* 0x000eb6000c1e1900 */
[----:B------:R-:W-:-:S05]  /*0330*/  @!P0 IADD3 R13, PT, PT, R12, 0x4, RZ ;  /* 0x000000040c0d8810 */ /* 0x000fca0007ffe0ff */
[----:B------:R-:W-:-:S06]  /*0340*/  IMAD.WIDE R14, R13, 0x4, R2 ;  /* 0x000000040d0e7825 */ /* 0x000fcc00078e0202 */
[----:B------:R-:W2:Y:S02]  /*0350*/  LDG.E R14, desc[UR6][R14.64] ;  /* 0x000000060e0e7981 */ /* 0x000ea4000c1e1900 */
[----:B--2---:R-:W-:Y:S02]  /*0360*/  ISETP.GE.AND P0, PT, R21, R14, PT ;  /* 0x0000000e1500720c */ /* 0x004fe40003f06270 */
[----:B------:R-:W2:Y:S11]  /*0370*/  LDG.E R21, desc[UR6][R4.64+0x14] ;  /* 0x0000140604157981 */ /* 0x000eb6000c1e1900 */
[----:B------:R-:W-:-:S04]  /*0380*/  @!P0 VIADD R13, R12, 0x5 ;  /* 0x000000050c0d8836 */ /* 0x000fc80000000000 */
        /* <DEDUP_REMOVED lines=51> */
[----:B------:R-:W2:Y:S01]  /*06c0*/  LDG.E R16, desc[UR6][R16.64] ;  /* 0x0000000610107981 */ /* 0x000ea2000c1e1900 */
[----:B------:R-:W-:-:S04]  /*06d0*/  IADD3 R10, PT, PT, R10, 0x10, RZ ;  /* 0x000000100a0a7810 */ /* 0x000fc80007ffe0ff */
[----:B------:R-:W-:Y:S01]  /*06e0*/  ISETP.NE.AND P1, PT, R10, RZ, PT ;  /* 0x000000ff0a00720c */ /* 0x000fe20003f25270 */
[----:B------:R-:W-:Y:S01]  /*06f0*/  VIADD R12, R12, 0x10 ;  /* 0x000000100c0c7836 */ /* 0x000fe20000000000 */
[----:B--2---:R-:W-:-:S04]  /*0700*/  ISETP.GE.AND P0, PT, R21, R16, PT ;  /* 0x000000101500720c */ /* 0x004fc80003f06270 */
[----:B------:R-:W-:-:S07]  /*0710*/  SEL R15, R12, R13, !P0 ;  /* 0x0000000d0c0f7207 */ /* 0x000fce0004000000 */
[----:B------:R-:W-:Y:S05]  /*0720*/  @P1 BRA `(.L_x_1) ;  /* 0xfffffff800a81947 */ /* 0x000fea000383ffff */
[----:B------:R-:W-:-:S07]  /*0730*/  VIADD R13, R12, 0x1 ;  /* 0x000000010c0d7836 */ /* 0x000fce0000000000 */
.L_x_0:
[----:B------:R-:W-:-:S13]  /*0740*/  LOP3.LUT P0, RZ, R20, 0xf, RZ, 0xc0, !PT ;  /* 0x0000000f14ff7812 */ /* 0x000fda000780c0ff */
[----:B------:R-:W-:Y:S05]  /*0750*/  @!P0 BRA `(.L_x_2) ;  /* 0x0000000400988947 */ /* 0x000fea0003800000 */
[----:B------:R-:W-:-:S04]  /*0760*/  LOP3.LUT R5, RZ, R9, RZ, 0x33, !PT ;  /* 0x00000009ff057212 */ /* 0x000fc800078e33ff */
[----:B0-----:R-:W-:-:S04]  /*0770*/  IADD3 R5, PT, PT, R0, R5, RZ ;  /* 0x0000000500057210 */ /* 0x001fc80007ffe0ff */
[----:B------:R-:W-:-:S04]  /*0780*/  LOP3.LUT R5, R5, 0xf, RZ, 0xc0, !PT ;  /* 0x0000000f05057812 */ /* 0x000fc800078ec0ff */
[C---:B------:R-:W-:Y:S01]  /*0790*/  LOP3.LUT P0, RZ, R5.reuse, 0x7, RZ, 0xc0, !PT ;  /* 0x0000000705ff7812 */ /* 0x040fe2000780c0ff */
[----:B------:R-:W-:-:S05]  /*07a0*/  VIADD R4, R5, 0xffffffff ;  /* 0xffffffff05047836 */ /* 0x000fca0000000000 */
[----:B------:R-:W-:-:S13]  /*07b0*/  ISETP.GE.U32.AND P1, PT, R4, 0x7, PT ;  /* 0x000000070400780c */ /* 0x000fda0003f26070 */
[----:B------:R-:W-:Y:S05]  /*07c0*/  @!P1 BRA `(.L_x_3) ;  /* 0x0000000000a89947 */ /* 0x000fea0003800000 */
[----:B------:R-:W-:-:S04]  /*07d0*/  IMAD.WIDE R16, R15, 0x4, R2 ;  /* 0x000000040f107825 */ /* 0x000fc800078e0202 */
[C---:B------:R-:W-:Y:S02]  /*07e0*/  IMAD.WIDE.U32 R4, R13.reuse, 0x4, R2 ;  /* 0x000000040d047825 */ /* 0x040fe400078e0002 */
[----:B-1----:R-:W2:Y:S04]  /*07f0*/  LDG.E R17, desc[UR6][R16.64] ;  /* 0x0000000610117981 */ /* 0x002ea8000c1e1900 */
[----:B------:R-:W2:Y:S02]  /*0800*/  LDG.E R10, desc[UR6][R4.64] ;  /* 0x00000006040a7981 */ /* 0x000ea4000c1e1900 */
[----:B--2---:R-:W-:Y:S02]  /*0810*/  ISETP.GE.AND P1, PT, R10, R17, PT ;  /* 0x000000110a00720c */ /* 0x004fe40003f26270 */
[----:B------:R-:W2:Y:S02]  /*0820*/  LDG.E R10, desc[UR6][R4.64+0x4] ;  /* 0x00000406040a7981 */ /* 0x000ea4000c1e1900 */
[----:B------:R-:W-:-:S05]  /*0830*/  SEL R15, R13, R15, !P1 ;  /* 0x0000000f0d0f7207 */ /* 0x000fca0004800000 */
        /* <DEDUP_REMOVED lines=32> */
[----:B--2---:R-:W-:-:S13]  /*0a40*/  ISETP.GE.AND P1, PT, R10, R19, PT ;  /* 0x000000130a00720c */ /* 0x004fda0003f26270 */
[C---:B------:R-:W-:Y:S01]  /*0a50*/  @!P1 VIADD R15, R13.reuse, 0x7 ;  /* 0x000000070d0f9836 */ /* 0x040fe20000000000 */
[----:B------:R-:W-:-:S07]  /*0a60*/  IADD3 R13, PT, PT, R13, 0x8, RZ ;  /* 0x000000080d0d7810 */ /* 0x000fce0007ffe0ff */
.L_x_3:
[----:B------:R-:W-:Y:S05]  /*0a70*/  @!P0 BRA `(.L_x_2) ;  /* 0x0000000000d08947 */ /* 0x000fea0003800000 */
[----:B------:R-:W-:-:S05]  /*0a80*/  LOP3.LUT R5, RZ, R8, RZ, 0x33, !PT ;  /* 0x00000008ff057212 */ /* 0x000fca00078e33ff */
[----:B------:R-:W-:-:S05]  /*0a90*/  IMAD.IADD R5, R0, 0x1, R5 ;  /* 0x0000000100057824 */ /* 0x000fca00078e0205 */
[----:B------:R-:W-:-:S04]  /*0aa0*/  LOP3.LUT R5, R5, 0xffff, RZ, 0xc0, !PT ;  /* 0x0000ffff05057812 */ /* 0x000fc800078ec0ff */
[C---:B------:R-:W-:Y:S02]  /*0ab0*/  LOP3.LUT R4, R5.reuse, 0x7, RZ, 0xc0, !PT ;  /* 0x0000000705047812 */ /* 0x040fe400078ec0ff */
[----:B------:R-:W-:-:S03]  /*0ac0*/  LOP3.LUT R10, R5, 0x3, RZ, 0xc0, !PT ;  /* 0x00000003050a7812 */ /* 0x000fc600078ec0ff */
[----:B------:R-:W-:Y:S01]  /*0ad0*/  VIADD R4, R4, 0xffffffff ;  /* 0xffffffff04047836 */ /* 0x000fe20000000000 */
[----:B------:R-:W-:-:S04]  /*0ae0*/  ISETP.NE.AND P0, PT, R10, RZ, PT ;  /* 0x000000ff0a00720c */ /* 0x000fc80003f05270 */
        /* <DEDUP_REMOVED lines=23> */
[----:B------:R-:W-:-:S03]  /*0c60*/  IADD3 R13, PT, PT, R13, 0x4, RZ ;  /* 0x000000040d0d7810 */ /* 0x000fc60007ffe0ff */
[----:B------:R-:W-:-:S07]  /*0c70*/  IMAD.MOV.U32 R15, RZ, RZ, R21 ;  /* 0x000000ffff0f7224 */ /* 0x000fce00078e0015 */
.L_x_4:
[----:B------:R-:W-:Y:S05]  /*0c80*/  @!P0 BRA `(.L_x_2) ;  /* 0x00000000004c8947 */ /* 0x000fea0003800000 */
[----:B------:R-:W-:-:S04]  /*0c90*/  IMAD.WIDE R16, R15, 0x4, R2 ;  /* 0x000000040f107825 */ /* 0x000fc800078e0202 */
[----:B------:R-:W-:Y:S02]  /*0ca0*/  IMAD.WIDE.U32 R4, R13, 0x4, R2 ;  /* 0x000000040d047825 */ /* 0x000fe400078e0002 */
[----:B-1----:R-:W2:Y:S04]  /*0cb0*/  LDG.E R17, desc[UR6][R16.64] ;  /* 0x0000000610117981 */ /* 0x002ea8000c1e1900 */
[----:B------:R-:W2:Y:S01]  /*0cc0*/  LDG.E R12, desc[UR6][R4.64] ;  /* 0x00000006040c7981 */ /* 0x000ea2000c1e1900 */
[----:B------:R-:W-:Y:S02]  /*0cd0*/  ISETP.NE.AND P1, PT, R10, 0x1, PT ;  /* 0x000000010a00780c */ /* 0x000fe40003f25270 */
[----:B--2---:R-:W-:-:S04]  /*0ce0*/  ISETP.GE.AND P0, PT, R12, R17, PT ;  /* 0x000000110c00720c */ /* 0x004fc80003f06270 */
[----:B------:R-:W-:-:S07]  /*0cf0*/  SEL R15, R13, R15, !P0 ;  /* 0x0000000f0d0f7207 */ /* 0x000fce0004000000 */
[----:B------:R-:W-:Y:S05]  /*0d00*/  @!P1 BRA `(.L_x_2) ;  /* 0x00000000002c9947 */ /* 0x000fea0003800000 */
[----:B------:R-:W-:Y:S01]  /*0d10*/  IMAD.WIDE R16, R15, 0x4, R2 ;  /* 0x000000040f107825 */ /* 0x000fe200078e0202 */
[----:B------:R-:W2:Y:S05]  /*0d20*/  LDG.E R12, desc[UR6][R4.64+0x4] ;  /* 0x00000406040c7981 */ /* 0x000eaa000c1e1900 */
[----:B------:R-:W2:Y:S01]  /*0d30*/  LDG.E R17, desc[UR6][R16.64] ;  /* 0x0000000610117981 */ /* 0x000ea2000c1e1900 */
[----:B------:R-:W-:-:S13]  /*0d40*/  ISETP.NE.AND P0, PT, R10, 0x2, PT ;  /* 0x000000020a00780c */ /* 0x000fda0003f05270 */
[----:B------:R-:W3:Y:S01]  /*0d50*/  @P0 LDG.E R10, desc[UR6][R4.64+0x8] ;  /* 0x00000806040a0981 */ /* 0x000ee2000c1e1900 */
[----:B--2---:R-:W-:-:S13]  /*0d60*/  ISETP.GE.AND P1, PT, R12, R17, PT ;  /* 0x000000110c00720c */ /* 0x004fda0003f26270 */
[----:B------:R-:W-:-:S04]  /*0d70*/  @!P1 VIADD R15, R13, 0x1 ;  /* 0x000000010d0f9836 */ /* 0x000fc80000000000 */
[----:B------:R-:W-:-:S06]  /*0d80*/  @P0 IMAD.WIDE R18, R15, 0x4, R2 ;  /* 0x000000040f120825 */ /* 0x000fcc00078e0202 */
[----:B------:R-:W3:Y:S02]  /*0d90*/  @P0 LDG.E R19, desc[UR6][R18.64] ;  /* 0x0000000612130981 */ /* 0x000ee4000c1e1900 */
[----:B---3--:R-:W-:-:S13]  /*0da0*/  ISETP.GE.OR P1, PT, R10, R19, !P0 ;  /* 0x000000130a00720c */ /* 0x008fda0004726670 */
[----:B------:R-:W-:-:S07]  /*0db0*/  @!P1 IADD3 R15, PT, PT, R13, 0x2, RZ ;  /* 0x000000020d0f9810 */ /* 0x000fce0007ffe0ff */
.L_x_2:
[----:B------:R-:W-:-:S13]  /*0dc0*/  ISETP.NE.AND P0, PT, R15, R7, PT ;  /* 0x000000070f00720c */ /* 0x000fda0003f05270 */
[----:B------:R-:W-:-:S04]  /*0dd0*/  @P0 IMAD.WIDE R12, R15, 0x4, R2 ;  /* 0x000000040f0c0825 */ /* 0x000fc800078e0202 */
[----:B------:R-:W-:Y:S01]  /*0de0*/  @P0 IMAD.WIDE.U32 R4, R7, 0x4, R2 ;  /* 0x0000000407040825 */ /* 0x000fe200078e0002 */
[----:B-1----:R-:W2:Y:S04]  /*0df0*/  @P0 LDG.E R17, desc[UR6][R12.64] ;  /* 0x000000060c110981 */ /* 0x002ea8000c1e1900 */
[----:B------:R-:W3:Y:S01]  /*0e00*/  @P0 LDG.E R15, desc[UR6][R4.64] ;  /* 0x00000006040f0981 */ /* 0x000ee2000c1e1900 */
[----:B------:R-:W-:Y:S01]  /*0e10*/  VIADD R9, R9, 0x1 ;  /* 0x0000000109097836 */ /* 0x000fe20000000000 */
[----:B------:R-:W-:Y:S01]  /*0e20*/  MOV R7, R11 ;  /* 0x0000000b00077202 */ /* 0x000fe20000000f00 */
[----:B------:R-:W-:Y:S01]  /*0e30*/  VIADD R8, R8, 0x1 ;  /* 0x0000000108087836 */ /* 0x000fe20000000000 */
[----:B--2---:R2:W-:Y:S04]  /*0e40*/  @P0 STG.E desc[UR6][R4.64], R17 ;  /* 0x0000001104000986 */ /* 0x0045e8000c101906 */
[----:B---3--:R2:W-:Y:S01]  /*0e50*/  @P0 STG.E desc[UR6][R12.64], R15 ;  /* 0x0000000f0c000986 */ /* 0x0085e2000c101906 */
[----:B------:R-:W-:-:S13]  /*0e60*/  ISETP.NE.AND P0, PT, R11, R6, PT ;  /* 0x000000060b00720c */ /* 0x000fda0003f05270 */
[----:B--2---:R-:W-:Y:S05]  /*0e70*/  @P0 BRA `(.L_x_5) ;  /* 0xfffffff000a40947 */ /* 0x004fea000383ffff */
[----:B------:R-:W-:Y:S05]  /*0e80*/  EXIT ;  /* 0x000000000000794d */ /* 0x000fea0003800000 */
.L_x_6:
[----:B------:R-:W-:-:S00]  /*0e90*/  BRA `(.L_x_6) ;  /* 0xfffffffc00fc7947 */ /* 0x000fc0000383ffff */
[----:B------:R-:W-:-:S00]  /*0ea0*/  NOP ;  /* 0x0000000000007918 */ /* 0x000fc00000000000 */
        /* <DEDUP_REMOVED lines=13> */
.L_x_7:


//--------------------- .nv.shared.reserved.0     --------------------------
	.section	.nv.shared.reserved.0,"aw",@nobits
	.weak		__nv_reservedSMEM_offset_0_alias
	.size		__nv_reservedSMEM_offset_0_alias, 0, 64
	.other		__nv_reservedSMEM_offset_0_alias,@"STO_CUDA_RESERVED_SHARED STV_DEFAULT"
__nv_reservedSMEM_offset_0_alias:
	.zero		0
	.zero		64


//--------------------- .nv.constant0._Z17selectionSortRowsPiii --------------------------
	.section	.nv.constant0._Z17selectionSortRowsPiii,"a",@progbits
	.sectionflags	@""
	.align	4
.nv.constant0._Z17selectionSortRowsPiii:
	.zero		912


//--------------------- SYMBOLS --------------------------

	.type		.nv.reservedSmem.offset0,@object
	.size		.nv.reservedSmem.offset0,0x4
